	.headerflags	@"EF_CUDA_TEXMODE_UNIFIED EF_CUDA_64BIT_ADDRESS EF_CUDA_ACCELERATORS EF_CUDA_SM90 EF_CUDA_VIRTUAL_SM(EF_CUDA_SM90)"
	.elftype	@"ET_EXEC"


//--------------------- .nv.info                  --------------------------
	.section	.nv.info,"",@"SHT_CUDA_INFO"
	.align	4


	//----- nvinfo : EIATTR_REGCOUNT
	.align		4
        /*0000*/ 	.byte	0x04, 0x2f
        /*0002*/ 	.short	(.L_1 - .L_0)
	.align		4
.L_0:
        /*0004*/ 	.word	index@(triton_poi_fused__native_batch_norm_legit_2)
        /*0008*/ 	.word	0x00000012


	//----- nvinfo : EIATTR_MIN_STACK_SIZE
	.align		4
.L_1:
        /*000c*/ 	.byte	0x04, 0x12
        /*000e*/ 	.short	(.L_3 - .L_2)
	.align		4
.L_2:
        /*0010*/ 	.word	index@(triton_poi_fused__native_batch_norm_legit_2)
        /*0014*/ 	.word	0x00000000


	//----- nvinfo : EIATTR_FRAME_SIZE
	.align		4
.L_3:
        /*0018*/ 	.byte	0x04, 0x11
        /*001a*/ 	.short	(.L_5 - .L_4)
	.align		4
.L_4:
        /*001c*/ 	.word	index@(triton_poi_fused__native_batch_norm_legit_2)
        /*0020*/ 	.word	0x00000000


	//----- nvinfo : EIATTR_MIN_STACK_SIZE
	.align		4
.L_5:
        /*0024*/ 	.byte	0x04, 0x12
        /*0026*/ 	.short	(.L_7 - .L_6)
	.align		4
.L_6:
        /*0028*/ 	.word	index@(triton_poi_fused__native_batch_norm_legit_2)
        /*002c*/ 	.word	0x00000000
.L_7:


//--------------------- .nv.info.triton_poi_fused__native_batch_norm_legit_2 --------------------------
	.section	.nv.info.triton_poi_fused__native_batch_norm_legit_2,"",@"SHT_CUDA_INFO"
	.sectionflags	@""
	.align	4


	//----- nvinfo : EIATTR_CUDA_API_VERSION
	.align		4
        /*0000*/ 	.byte	0x04, 0x37
        /*0002*/ 	.short	(.L_9 - .L_8)
.L_8:
        /*0004*/ 	.word	0x0000007c


	//----- nvinfo : EIATTR_KPARAM_INFO
	.align		4
.L_9:
        /*0008*/ 	.byte	0x04, 0x17
        /*000a*/ 	.short	(.L_11 - .L_10)
.L_10:
        /*000c*/ 	.word	0x00000000
        /*0010*/ 	.short	0x0004
        /*0012*/ 	.short	0x0020
        /*0014*/ 	.byte	0x00, 0xf0, 0x11, 0x00


	//----- nvinfo : EIATTR_KPARAM_INFO
	.align		4
.L_11:
        /*0018*/ 	.byte	0x04, 0x17
        /*001a*/ 	.short	(.L_13 - .L_12)
.L_12:
        /*001c*/ 	.word	0x00000000
        /*0020*/ 	.short	0x0003
        /*0022*/ 	.short	0x0018
        /*0024*/ 	.byte	0x00, 0xf4, 0x21, 0x00


	//----- nvinfo : EIATTR_KPARAM_INFO
	.align		4
.L_13:
        /*0028*/ 	.byte	0x04, 0x17
        /*002a*/ 	.short	(.L_15 - .L_14)
.L_14:
        /*002c*/ 	.word	0x00000000
        /*0030*/ 	.short	0x0002
        /*0032*/ 	.short	0x0010
        /*0034*/ 	.byte	0x00, 0xf4, 0x21, 0x00


	//----- nvinfo : EIATTR_KPARAM_INFO
	.align		4
.L_15:
        /*0038*/ 	.byte	0x04, 0x17
        /*003a*/ 	.short	(.L_17 - .L_16)
.L_16:
        /*003c*/ 	.word	0x00000000
        /*0040*/ 	.short	0x0001
        /*0042*/ 	.short	0x0008
        /*0044*/ 	.byte	0x00, 0xf4, 0x21, 0x00


	//----- nvinfo : EIATTR_KPARAM_INFO
	.align		4
.L_17:
        /*0048*/ 	.byte	0x04, 0x17
        /*004a*/ 	.short	(.L_19 - .L_18)
.L_18:
        /*004c*/ 	.word	0x00000000
        /*0050*/ 	.short	0x0000
        /*0052*/ 	.short	0x0000
        /*0054*/ 	.byte	0x00, 0xf4, 0x21, 0x00


	//----- nvinfo : EIATTR_SPARSE_MMA_MASK
	.align		4
.L_19:
        /*0058*/ 	.byte	0x03, 0x50
        /*005a*/ 	.short	0x0000


	//----- nvinfo : EIATTR_MAXREG_COUNT
	.align		4
        /*005c*/ 	.byte	0x03, 0x1b
        /*005e*/ 	.short	0x00ff


	//----- nvinfo : EIATTR_EXIT_INSTR_OFFSETS
	.align		4
        /*0060*/ 	.byte	0x04, 0x1c
        /*0062*/ 	.short	(.L_21 - .L_20)


	//   ....[0]....
.L_20:
        /*0064*/ 	.word	0x000005a0


	//   ....[1]....
        /*0068*/ 	.word	0x000005d0


	//----- nvinfo : EIATTR_REQNTID
	.align		4
.L_21:
        /*006c*/ 	.byte	0x04, 0x10
        /*006e*/ 	.short	(.L_23 - .L_22)
.L_22:
        /*0070*/ 	.word	0x00000020
        /*0074*/ 	.word	0x00000001
        /*0078*/ 	.word	0x00000001


	//----- nvinfo : EIATTR_CBANK_PARAM_SIZE
	.align		4
.L_23:
        /*007c*/ 	.byte	0x03, 0x19
        /*007e*/ 	.short	0x0024


	//----- nvinfo : EIATTR_PARAM_CBANK
	.align		4
        /*0080*/ 	.byte	0x04, 0x0a
        /*0082*/ 	.short	(.L_25 - .L_24)
	.align		4
.L_24:
        /*0084*/ 	.word	index@(.nv.constant0.triton_poi_fused__native_batch_norm_legit_2)
        /*0088*/ 	.short	0x0210
        /*008a*/ 	.short	0x0024


	//----- nvinfo : EIATTR_SW_WAR
	.align		4
.L_25:
        /*008c*/ 	.byte	0x04, 0x36
        /*008e*/ 	.short	(.L_27 - .L_26)
.L_26:
        /*0090*/ 	.word	0x00000008
.L_27:


//--------------------- .nv.callgraph             --------------------------
	.section	.nv.callgraph,"",@"SHT_CUDA_CALLGRAPH"
	.align	4
	.sectionentsize	8
	.align		4
        /*0000*/ 	.word	0x00000000
	.align		4
        /*0004*/ 	.word	0xffffffff
	.align		4
        /*0008*/ 	.word	0x00000000
	.align		4
        /*000c*/ 	.word	0xfffffffe
	.align		4
        /*0010*/ 	.word	0x00000000
	.align		4
        /*0014*/ 	.word	0xfffffffd
	.align		4
        /*0018*/ 	.word	0x00000000
	.align		4
        /*001c*/ 	.word	0xfffffffc


//--------------------- .text.triton_poi_fused__native_batch_norm_legit_2 --------------------------
	.section	.text.triton_poi_fused__native_batch_norm_legit_2,"ax",@progbits
	.align	128
        .global         triton_poi_fused__native_batch_norm_legit_2
        .type           triton_poi_fused__native_batch_norm_legit_2,@function
        .size           triton_poi_fused__native_batch_norm_legit_2,(.L_x_1 - triton_poi_fused__native_batch_norm_legit_2)
        .other          triton_poi_fused__native_batch_norm_legit_2,@"STO_CUDA_ENTRY STV_DEFAULT"
triton_poi_fused__native_batch_norm_legit_2:
.text.triton_poi_fused__native_batch_norm_legit_2:
[----:B------:R-:W0:Y:S02]  /*0000*/  LDC R1, c[0x0][0x28] ;  /* 0x00000a00ff017b82 */ /* 0x000e240000000800 */
[----:B------:R-:W1:Y:S01]  /*0010*/  S2R R12, SR_TID.X ;  /* 0x00000000000c7919 */ /* 0x000e620000002100 */
[----:B------:R-:W2:Y:S01]  /*0020*/  LDC.64 R2, c[0x0][0x210] ;  /* 0x00008400ff027b82 */ /* 0x000ea20000000a00 */
[----:B------:R-:W-:Y:S01]  /*0030*/  ULDC.64 UR4, c[0x0][0x208] ;  /* 0x0000820000047ab9 */ /* 0x000fe20000000a00 */
[----:B------:R-:W3:Y:S06]  /*0040*/  S2R R7, SR_CTAID.X ;  /* 0x0000000000077919 */ /* 0x000eec0000002500 */
[----:B------:R-:W4:Y:S01]  /*0050*/  LDC.64 R4, c[0x0][0x218] ;  /* 0x00008600ff047b82 */ /* 0x000f220000000a00 */
[----:B-1----:R-:W-:-:S04]  /*0060*/  LOP3.LUT R0, R12, 0x3, RZ, 0xc0, !PT ;  /* 0x000000030c007812 */ /* 0x002fc800078ec0ff */
[----:B---3--:R-:W-:Y:S01]  /*0070*/  LEA R7, R7, R0, 0x2 ;  /* 0x0000000007077211 */ /* 0x008fe200078e10ff */
[----:B------:R-:W-:-:S03]  /*0080*/  HFMA2.MMA R0, -RZ, RZ, 0, 0 ;  /* 0x00000000ff007435 */ /* 0x000fc600000001ff */
[C---:B------:R-:W-:Y:S02]  /*0090*/  ISETP.GE.AND P0, PT, R7.reuse, 0x4, PT ;  /* 0x000000040700780c */ /* 0x040fe40003f06270 */
[----:B------:R-:W-:-:S05]  /*00a0*/  SHF.L.U32 R9, R7, 0x2, RZ ;  /* 0x0000000207097819 */ /* 0x000fca00000006ff */
[----:B--2---:R-:W-:Y:S01]  /*00b0*/  IMAD.WIDE R2, R9, 0x4, R2 ;  /* 0x0000000409027825 */ /* 0x004fe200078e0202 */
[----:B------:R-:W-:-:S05]  /*00c0*/  MOV R6, RZ ;  /* 0x000000ff00067202 */ /* 0x000fca0000000f00 */
[----:B------:R-:W2:Y:S01]  /*00d0*/  @!P0 LDG.E.EL R0, desc[UR4][R2.64] ;  /* 0x0000000402008981 */ /* 0x000ea2000c2e1900 */
[----:B------:R-:W-:-:S03]  /*00e0*/  HFMA2.MMA R8, -RZ, RZ, 0, 0 ;  /* 0x00000000ff087435 */ /* 0x000fc600000001ff */
[----:B------:R-:W3:Y:S01]  /*00f0*/  @!P0 LDG.E.EL R6, desc[UR4][R2.64+0x4] ;  /* 0x0000040402068981 */ /* 0x000ee2000c2e1900 */
[----:B----4-:R-:W-:Y:S01]  /*0100*/  IMAD.WIDE R4, R9, 0x4, R4 ;  /* 0x0000000409047825 */ /* 0x010fe200078e0204 */
[----:B------:R-:W-:Y:S01]  /*0110*/  MOV R15, RZ ;  /* 0x000000ff000f7202 */ /* 0x000fe20000000f00 */
[----:B------:R-:W-:-:S04]  /*0120*/  HFMA2.MMA R9, -RZ, RZ, 0, 0 ;  /* 0x00000000ff097435 */ /* 0x000fc800000001ff */
[----:B------:R-:W4:Y:S01]  /*0130*/  @!P0 LDG.E.EL R8, desc[UR4][R2.64+0x8] ;  /* 0x0000080402088981 */ /* 0x000f22000c2e1900 */
[----:B------:R-:W-:-:S03]  /*0140*/  MOV R13, RZ ;  /* 0x000000ff000d7202 */ /* 0x000fc60000000f00 */
[----:B------:R-:W5:Y:S04]  /*0150*/  @!P0 LDG.E.EL R15, desc[UR4][R4.64] ;  /* 0x00000004040f8981 */ /* 0x000f68000c2e1900 */
[----:B------:R-:W5:Y:S01]  /*0160*/  @!P0 LDG.E.EL R9, desc[UR4][R2.64+0xc] ;  /* 0x00000c0402098981 */ /* 0x000f62000c2e1900 */
[----:B------:R-:W-:-:S03]  /*0170*/  CS2R R10, SRZ ;  /* 0x00000000000a7805 */ /* 0x000fc6000001ff00 */
[----:B------:R-:W5:Y:S04]  /*0180*/  @!P0 LDG.E.EL R13, desc[UR4][R4.64+0x4] ;  /* 0x00000404040d8981 */ /* 0x000f68000c2e1900 */
[----:B------:R-:W5:Y:S04]  /*0190*/  @!P0 LDG.E.EL R11, desc[UR4][R4.64+0x8] ;  /* 0x00000804040b8981 */ /* 0x000f68000c2e1900 */
[----:B------:R1:W5:Y:S01]  /*01a0*/  @!P0 LDG.E.EL R10, desc[UR4][R4.64+0xc] ;  /* 0x00000c04040a8981 */ /* 0x000362000c2e1900 */
[----:B--2---:R-:W-:-:S04]  /*01b0*/  FSETP.NEU.AND P3, PT, R0, RZ, PT ;  /* 0x000000ff0000720b */ /* 0x004fc80003f6d000 */
[----:B------:R-:W-:Y:S02]  /*01c0*/  FSEL R0, R0, 1, P3 ;  /* 0x3f80000000007808 */ /* 0x000fe40001800000 */
[----:B---3--:R-:W-:Y:S02]  /*01d0*/  FSETP.NEU.AND P2, PT, R6, RZ, PT ;  /* 0x000000ff0600720b */ /* 0x008fe40003f4d000 */
[----:B------:R-:W-:Y:S02]  /*01e0*/  FSETP.GT.AND P4, PT, |R0|, 8.50705917302346158658e+37, PT ;  /* 0x7e8000000000780b */ /* 0x000fe40003f84200 */
[----:B------:R-:W-:Y:S02]  /*01f0*/  FSEL R6, R6, 1, P2 ;  /* 0x3f80000006067808 */ /* 0x000fe40001000000 */
[----:B------:R-:W-:Y:S02]  /*0200*/  FSETP.GEU.AND P0, PT, |R0|, 1.175494350822287508e-38, PT ;  /* 0x008000000000780b */ /* 0x000fe40003f0e200 */
[----:B----4-:R-:W-:-:S02]  /*0210*/  FSETP.NEU.AND P1, PT, R8, RZ, PT ;  /* 0x000000ff0800720b */ /* 0x010fc40003f2d000 */
[----:B------:R-:W-:Y:S02]  /*0220*/  FSETP.GT.AND P6, PT, |R6|, 8.50705917302346158658e+37, PT ;  /* 0x7e8000000600780b */ /* 0x000fe40003fc4200 */
[----:B------:R-:W-:Y:S02]  /*0230*/  FSEL R8, R8, 1, P1 ;  /* 0x3f80000008087808 */ /* 0x000fe40000800000 */
[----:B------:R-:W-:Y:S01]  /*0240*/  FSETP.GEU.AND P5, PT, |R6|, 1.175494350822287508e-38, PT ;  /* 0x008000000600780b */ /* 0x000fe20003fae200 */
[----:B------:R-:W-:Y:S01]  /*0250*/  @P4 FMUL R0, R0, 0.25 ;  /* 0x3e80000000004820 */ /* 0x000fe20000400000 */
[----:B-----5:R-:W-:Y:S01]  /*0260*/  @P4 FMUL R15, R15, 0.25 ;  /* 0x3e8000000f0f4820 */ /* 0x020fe20000400000 */
[----:B------:R-:W-:Y:S02]  /*0270*/  FSETP.GT.AND P4, PT, |R8|, 8.50705917302346158658e+37, PT ;  /* 0x7e8000000800780b */ /* 0x000fe40003f84200 */
[----:B------:R-:W-:Y:S01]  /*0280*/  @!P0 FMUL R0, R0, 16777216 ;  /* 0x4b80000000008820 */ /* 0x000fe20000400000 */
[----:B------:R-:W-:Y:S01]  /*0290*/  @!P0 FMUL R15, R15, 16777216 ;  /* 0x4b8000000f0f8820 */ /* 0x000fe20000400000 */
[----:B------:R-:W-:-:S02]  /*02a0*/  FSETP.NEU.AND P0, PT, R9, RZ, PT ;  /* 0x000000ff0900720b */ /* 0x000fc40003f0d000 */
[----:B------:R-:W-:Y:S01]  /*02b0*/  @P6 FMUL R6, R6, 0.25 ;  /* 0x3e80000006066820 */ /* 0x000fe20000400000 */
[----:B------:R-:W-:Y:S01]  /*02c0*/  @P6 FMUL R13, R13, 0.25 ;  /* 0x3e8000000d0d6820 */ /* 0x000fe20000400000 */
[----:B-1----:R-:W-:Y:S01]  /*02d0*/  FSEL R5, R9, 1, P0 ;  /* 0x3f80000009057808 */ /* 0x002fe20000000000 */
[----:B------:R-:W1:Y:S01]  /*02e0*/  MUFU.RCP R0, R0 ;  /* 0x0000000000007308 */ /* 0x000e620000001000 */
[----:B------:R-:W-:Y:S01]  /*02f0*/  @!P5 FMUL R6, R6, 16777216 ;  /* 0x4b8000000606d820 */ /* 0x000fe20000400000 */
[----:B------:R-:W-:Y:S01]  /*0300*/  @!P5 FMUL R13, R13, 16777216 ;  /* 0x4b8000000d0dd820 */ /* 0x000fe20000400000 */
[C---:B------:R-:W-:Y:S01]  /*0310*/  FSETP.GEU.AND P6, PT, |R8|.reuse, 1.175494350822287508e-38, PT ;  /* 0x008000000800780b */ /* 0x040fe20003fce200 */
[----:B------:R-:W-:Y:S01]  /*0320*/  @P4 FMUL R8, R8, 0.25 ;  /* 0x3e80000008084820 */ /* 0x000fe20000400000 */
[----:B------:R-:W-:Y:S01]  /*0330*/  FSETP.GT.AND P5, PT, |R5|, 8.50705917302346158658e+37, PT ;  /* 0x7e8000000500780b */ /* 0x000fe20003fa4200 */
[----:B------:R-:W-:Y:S01]  /*0340*/  @P4 FMUL R11, R11, 0.25 ;  /* 0x3e8000000b0b4820 */ /* 0x000fe20000400000 */
[----:B------:R-:W-:Y:S01]  /*0350*/  FSETP.GEU.AND P4, PT, |R5|, 1.175494350822287508e-38, PT ;  /* 0x008000000500780b */ /* 0x000fe20003f8e200 */
[----:B------:R-:W2:Y:S01]  /*0360*/  MUFU.RCP R6, R6 ;  /* 0x0000000600067308 */ /* 0x000ea20000001000 */
[----:B-1----:R-:W-:-:S07]  /*0370*/  FMUL R2, R0, R15 ;  /* 0x0000000f00027220 */ /* 0x002fce0000400000 */
[----:B------:R-:W-:Y:S01]  /*0380*/  @!P6 FMUL R8, R8, 16777216 ;  /* 0x4b8000000808e820 */ /* 0x000fe20000400000 */
[----:B------:R-:W-:Y:S01]  /*0390*/  @!P6 FMUL R11, R11, 16777216 ;  /* 0x4b8000000b0be820 */ /* 0x000fe20000400000 */
[----:B------:R-:W-:Y:S01]  /*03a0*/  @P5 FMUL R5, R5, 0.25 ;  /* 0x3e80000005055820 */ /* 0x000fe20000400000 */
[----:B------:R-:W-:Y:S01]  /*03b0*/  @P5 FMUL R10, R10, 0.25 ;  /* 0x3e8000000a0a5820 */ /* 0x000fe20000400000 */
[----:B------:R-:W-:Y:S02]  /*03c0*/  FSEL R0, R2, RZ, P3 ;  /* 0x000000ff02007208 */ /* 0x000fe40001800000 */
[----:B------:R-:W-:Y:S01]  /*03d0*/  @!P4 FMUL R5, R5, 16777216 ;  /* 0x4b8000000505c820 */ /* 0x000fe20000400000 */
[----:B------:R-:W1:Y:S01]  /*03e0*/  MUFU.RCP R8, R8 ;  /* 0x0000000800087308 */ /* 0x000e620000001000 */
[----:B--2---:R-:W-:Y:S01]  /*03f0*/  FMUL R3, R6, R13 ;  /* 0x0000000d06037220 */ /* 0x004fe20000400000 */
[----:B------:R-:W-:-:S04]  /*0400*/  @!P4 FMUL R10, R10, 16777216 ;  /* 0x4b8000000a0ac820 */ /* 0x000fc80000400000 */
[----:B------:R-:W-:Y:S02]  /*0410*/  FSEL R9, R3, RZ, P2 ;  /* 0x000000ff03097208 */ /* 0x000fe40001000000 */
[----:B------:R-:W2:Y:S01]  /*0420*/  MUFU.RCP R5, R5 ;  /* 0x0000000500057308 */ /* 0x000ea20000001000 */
[----:B------:R-:W3:Y:S01]  /*0430*/  LDC.64 R2, c[0x0][0x220] ;  /* 0x00008800ff027b82 */ /* 0x000ee20000000a00 */
[----:B-1----:R-:W-:-:S05]  /*0440*/  FMUL R4, R8, R11 ;  /* 0x0000000b08047220 */ /* 0x002fca0000400000 */
[----:B------:R-:W-:Y:S01]  /*0450*/  FSEL R11, R4, RZ, P1 ;  /* 0x000000ff040b7208 */ /* 0x000fe20000800000 */
[----:B------:R-:W-:Y:S01]  /*0460*/  FADD R4, R0, R9 ;  /* 0x0000000900047221 */ /* 0x000fe20000000000 */
[----:B--2---:R-:W-:-:S03]  /*0470*/  FMUL R6, R5, R10 ;  /* 0x0000000a05067220 */ /* 0x004fc60000400000 */
[----:B------:R-:W-:Y:S02]  /*0480*/  FADD R4, R4, R11 ;  /* 0x0000000b04047221 */ /* 0x000fe40000000000 */
[----:B------:R-:W-:Y:S02]  /*0490*/  FSEL R13, R6, RZ, P0 ;  /* 0x000000ff060d7208 */ /* 0x000fe40000000000 */
[----:B------:R-:W-:-:S03]  /*04a0*/  LOP3.LUT P0, RZ, R12, 0x1c, RZ, 0xc0, !PT ;  /* 0x0000001c0cff7812 */ /* 0x000fc6000780c0ff */
[----:B------:R-:W-:Y:S01]  /*04b0*/  FADD R6, R4, R13 ;  /* 0x0000000d04067221 */ /* 0x000fe20000000000 */
[C---:B------:R-:W-:Y:S01]  /*04c0*/  ISETP.LT.AND P0, PT, R7.reuse, 0x4, !P0 ;  /* 0x000000040700780c */ /* 0x040fe20004701270 */
[----:B------:R-:W1:Y:S01]  /*04d0*/  LDC.64 R4, c[0x0][0x228] ;  /* 0x00008a00ff047b82 */ /* 0x000e620000000a00 */
[----:B---3--:R-:W-:-:S04]  /*04e0*/  IMAD.WIDE R2, R7, 0x4, R2 ;  /* 0x0000000407027825 */ /* 0x008fc800078e0202 */
[----:B------:R-:W-:-:S04]  /*04f0*/  FMUL R6, R6, 0.25 ;  /* 0x3e80000006067820 */ /* 0x000fc80000400000 */
[--C-:B------:R-:W-:Y:S01]  /*0500*/  FADD R9, R9, -R6.reuse ;  /* 0x8000000609097221 */ /* 0x100fe20000000000 */
[----:B------:R-:W-:-:S03]  /*0510*/  FADD R0, R0, -R6 ;  /* 0x8000000600007221 */ /* 0x000fc60000000000 */
[----:B------:R-:W-:Y:S01]  /*0520*/  FMUL R9, R9, R9 ;  /* 0x0000000909097220 */ /* 0x000fe20000400000 */
[----:B------:R2:W-:Y:S03]  /*0530*/  @P0 STG.E desc[UR4][R2.64], R6 ;  /* 0x0000000602000986 */ /* 0x0005e6000c101904 */
[----:B------:R-:W-:Y:S01]  /*0540*/  FFMA R9, R0, R0, R9 ;  /* 0x0000000000097223 */ /* 0x000fe20000000009 */
[----:B------:R-:W-:-:S04]  /*0550*/  FADD R0, R11, -R6 ;  /* 0x800000060b007221 */ /* 0x000fc80000000000 */
[----:B------:R-:W-:Y:S01]  /*0560*/  FFMA R9, R0, R0, R9 ;  /* 0x0000000000097223 */ /* 0x000fe20000000009 */
[----:B------:R-:W-:Y:S01]  /*0570*/  FADD R0, R13, -R6 ;  /* 0x800000060d007221 */ /* 0x000fe20000000000 */
[----:B-1----:R-:W-:-:S04]  /*0580*/  IMAD.WIDE R4, R7, 0x4, R4 ;  /* 0x0000000407047825 */ /* 0x002fc800078e0204 */
[----:B------:R-:W-:Y:S01]  /*0590*/  FFMA R9, R0, R0, R9 ;  /* 0x0000000000097223 */ /* 0x000fe20000000009 */
[----:B--2---:R-:W-:Y:S06]  /*05a0*/  @!P0 EXIT ;  /* 0x000000000000894d */ /* 0x004fec0003800000 */
[----:B------:R-:W-:-:S05]  /*05b0*/  FMUL R9, R9, 0.25 ;  /* 0x3e80000009097820 */ /* 0x000fca0000400000 */
[----:B------:R-:W-:Y:S01]  /*05c0*/  STG.E desc[UR4][R4.64], R9 ;  /* 0x0000000904007986 */ /* 0x000fe2000c101904 */
[----:B------:R-:W-:Y:S05]  /*05d0*/  EXIT ;  /* 0x000000000000794d */ /* 0x000fea0003800000 */
.L_x_0:
[----:B------:R-:W-:-:S00]  /*05e0*/  BRA `(.L_x_0) ;  /* 0xfffffffc00fc7947 */ /* 0x000fc0000383ffff */
[----:B------:R-:W-:-:S00]  /*05f0*/  NOP ;  /* 0x0000000000007918 */ /* 0x000fc00000000000 */
        /* <DEDUP_REMOVED lines=8> */
.L_x_1:


//--------------------- .nv.constant0.triton_poi_fused__native_batch_norm_legit_2 --------------------------
	.section	.nv.constant0.triton_poi_fused__native_batch_norm_legit_2,"a",@progbits
	.sectionflags	@""
	.align	4
.nv.constant0.triton_poi_fused__native_batch_norm_legit_2:
	.zero		564
